//
// Generated by NVIDIA NVVM Compiler
//
// Compiler Build ID: CL-36424714
// Cuda compilation tools, release 13.0, V13.0.88
// Based on NVVM 20.0.0
//

.version 9.0
.target sm_100
.address_size 64

	// .globl	_Z9mm_kernelPfS_S_iii
// _ZZ9mm_kernelPfS_S_iiiE4ds_M has been demoted
// _ZZ9mm_kernelPfS_S_iiiE4ds_N has been demoted

.visible .entry _Z9mm_kernelPfS_S_iii(
	.param .u64 .ptr .align 1 _Z9mm_kernelPfS_S_iii_param_0,
	.param .u64 .ptr .align 1 _Z9mm_kernelPfS_S_iii_param_1,
	.param .u64 .ptr .align 1 _Z9mm_kernelPfS_S_iii_param_2,
	.param .u32 _Z9mm_kernelPfS_S_iii_param_3,
	.param .u32 _Z9mm_kernelPfS_S_iii_param_4,
	.param .u32 _Z9mm_kernelPfS_S_iii_param_5
)
{
	.reg .pred 	%p<12>;
	.reg .b32 	%r<34>;
	.reg .b32 	%f<67>;
	.reg .b64 	%rd<13>;
	// demoted variable
	.shared .align 4 .b8 _ZZ9mm_kernelPfS_S_iiiE4ds_M[1024];
	// demoted variable
	.shared .align 4 .b8 _ZZ9mm_kernelPfS_S_iiiE4ds_N[1024];
	ld.param.u64 	%rd3, [_Z9mm_kernelPfS_S_iii_param_0];
	ld.param.u64 	%rd4, [_Z9mm_kernelPfS_S_iii_param_1];
	ld.param.u64 	%rd5, [_Z9mm_kernelPfS_S_iii_param_2];
	ld.param.u32 	%r15, [_Z9mm_kernelPfS_S_iii_param_3];
	ld.param.u32 	%r16, [_Z9mm_kernelPfS_S_iii_param_4];
	ld.param.u32 	%r17, [_Z9mm_kernelPfS_S_iii_param_5];
	mov.u32 	%r18, %ctaid.x;
	mov.u32 	%r19, %ctaid.y;
	mov.u32 	%r1, %tid.x;
	mov.u32 	%r2, %tid.y;
	shl.b32 	%r20, %r19, 4;
	add.s32 	%r3, %r20, %r2;
	shl.b32 	%r21, %r18, 4;
	add.s32 	%r4, %r21, %r1;
	cvt.rn.f32.s32 	%f10, %r15;
	mul.f32 	%f11, %f10, 0f3D800000;
	cvt.rpi.f32.f32 	%f1, %f11;
	setp.leu.f32 	%p1, %f1, 0f00000000;
	mov.f32 	%f66, 0f00000000;
	@%p1 bra 	$L__BB0_7;
	shl.b32 	%r23, %r2, 6;
	mov.u32 	%r24, _ZZ9mm_kernelPfS_S_iiiE4ds_M;
	add.s32 	%r5, %r24, %r23;
	shl.b32 	%r25, %r1, 2;
	add.s32 	%r6, %r5, %r25;
	mul.lo.s32 	%r7, %r16, %r3;
	mov.u32 	%r26, _ZZ9mm_kernelPfS_S_iiiE4ds_N;
	add.s32 	%r9, %r26, %r25;
	add.s32 	%r8, %r9, %r23;
	cvta.to.global.u64 	%rd1, %rd3;
	cvta.to.global.u64 	%rd2, %rd4;
	mov.f32 	%f66, 0f00000000;
	mov.b32 	%r33, 0;
$L__BB0_2:
	setp.ge.s32 	%p2, %r3, %r15;
	shl.b32 	%r11, %r33, 4;
	add.s32 	%r27, %r11, %r1;
	setp.ge.s32 	%p3, %r27, %r16;
	mov.f32 	%f64, 0f00000000;
	or.pred  	%p4, %p2, %p3;
	@%p4 bra 	$L__BB0_4;
	add.s32 	%r28, %r27, %r7;
	mul.wide.s32 	%rd6, %r28, 4;
	add.s64 	%rd7, %rd1, %rd6;
	ld.global.f32 	%f64, [%rd7];
$L__BB0_4:
	setp.ge.s32 	%p5, %r4, %r17;
	st.shared.f32 	[%r6], %f64;
	add.s32 	%r13, %r11, %r2;
	setp.ge.s32 	%p6, %r13, %r16;
	mov.f32 	%f65, 0f00000000;
	or.pred  	%p7, %p5, %p6;
	@%p7 bra 	$L__BB0_6;
	mad.lo.s32 	%r30, %r13, %r17, %r4;
	mul.wide.s32 	%rd8, %r30, 4;
	add.s64 	%rd9, %rd2, %rd8;
	ld.global.f32 	%f65, [%rd9];
$L__BB0_6:
	st.shared.f32 	[%r8], %f65;
	bar.sync 	0;
	ld.shared.f32 	%f15, [%r5];
	ld.shared.f32 	%f16, [%r9];
	fma.rn.f32 	%f17, %f15, %f16, %f66;
	ld.shared.f32 	%f18, [%r5+4];
	ld.shared.f32 	%f19, [%r9+64];
	fma.rn.f32 	%f20, %f18, %f19, %f17;
	ld.shared.f32 	%f21, [%r5+8];
	ld.shared.f32 	%f22, [%r9+128];
	fma.rn.f32 	%f23, %f21, %f22, %f20;
	ld.shared.f32 	%f24, [%r5+12];
	ld.shared.f32 	%f25, [%r9+192];
	fma.rn.f32 	%f26, %f24, %f25, %f23;
	ld.shared.f32 	%f27, [%r5+16];
	ld.shared.f32 	%f28, [%r9+256];
	fma.rn.f32 	%f29, %f27, %f28, %f26;
	ld.shared.f32 	%f30, [%r5+20];
	ld.shared.f32 	%f31, [%r9+320];
	fma.rn.f32 	%f32, %f30, %f31, %f29;
	ld.shared.f32 	%f33, [%r5+24];
	ld.shared.f32 	%f34, [%r9+384];
	fma.rn.f32 	%f35, %f33, %f34, %f32;
	ld.shared.f32 	%f36, [%r5+28];
	ld.shared.f32 	%f37, [%r9+448];
	fma.rn.f32 	%f38, %f36, %f37, %f35;
	ld.shared.f32 	%f39, [%r5+32];
	ld.shared.f32 	%f40, [%r9+512];
	fma.rn.f32 	%f41, %f39, %f40, %f38;
	ld.shared.f32 	%f42, [%r5+36];
	ld.shared.f32 	%f43, [%r9+576];
	fma.rn.f32 	%f44, %f42, %f43, %f41;
	ld.shared.f32 	%f45, [%r5+40];
	ld.shared.f32 	%f46, [%r9+640];
	fma.rn.f32 	%f47, %f45, %f46, %f44;
	ld.shared.f32 	%f48, [%r5+44];
	ld.shared.f32 	%f49, [%r9+704];
	fma.rn.f32 	%f50, %f48, %f49, %f47;
	ld.shared.f32 	%f51, [%r5+48];
	ld.shared.f32 	%f52, [%r9+768];
	fma.rn.f32 	%f53, %f51, %f52, %f50;
	ld.shared.f32 	%f54, [%r5+52];
	ld.shared.f32 	%f55, [%r9+832];
	fma.rn.f32 	%f56, %f54, %f55, %f53;
	ld.shared.f32 	%f57, [%r5+56];
	ld.shared.f32 	%f58, [%r9+896];
	fma.rn.f32 	%f59, %f57, %f58, %f56;
	ld.shared.f32 	%f60, [%r5+60];
	ld.shared.f32 	%f61, [%r9+960];
	fma.rn.f32 	%f66, %f60, %f61, %f59;
	bar.sync 	0;
	add.s32 	%r33, %r33, 1;
	cvt.rn.f32.u32 	%f62, %r33;
	setp.gt.f32 	%p8, %f1, %f62;
	@%p8 bra 	$L__BB0_2;
$L__BB0_7:
	setp.ge.s32 	%p9, %r3, %r16;
	setp.ge.s32 	%p10, %r4, %r17;
	or.pred  	%p11, %p9, %p10;
	@%p11 bra 	$L__BB0_9;
	mad.lo.s32 	%r32, %r17, %r3, %r4;
	cvta.to.global.u64 	%rd10, %rd5;
	mul.wide.u32 	%rd11, %r32, 4;
	add.s64 	%rd12, %rd10, %rd11;
	st.global.f32 	[%rd12], %f66;
$L__BB0_9:
	ret;

}


// ===== COMPILED SASS (sm_100) =====

	.target	sm_100

	.elftype	@"ET_EXEC"


//--------------------- .note.nv.tkinfo           --------------------------
	.section	.note.nv.tkinfo,"",@"SHT_NOTE"
	.sectionflags	@"SHF_NOTE_NV_TKINFO"
	.tkinfo
        /*0018*/ 	.word	0x00000002
        /*0030*/ 	.string	""
        /*0030*/ 	.string	"ptxas"
        /*0030*/ 	.string	"Cuda compilation tools, release 13.0, V13.0.88"
        /*0030*/ 	.string	"Build cuda_13.0.r13.0/compiler.36424714_0"
        /*0030*/ 	.string	"-arch sm_100 -m 64 "



//--------------------- .note.nv.cuinfo           --------------------------
	.section	.note.nv.cuinfo,"",@"SHT_NOTE"
	.sectionflags	@"SHF_NOTE_NV_CUINFO"
        /*0018*/ 	.short	0x0002
        /*001a*/ 	.short	0x0064
        /*001c*/ 	.short	0x0082
	.zero		2


//--------------------- .nv.info                  --------------------------
	.section	.nv.info,"",@"SHT_CUDA_INFO"
	.align	4


	//----- nvinfo : EIATTR_REGCOUNT
	.align		4
        /*0000*/ 	.byte	0x04, 0x2f
        /*0002*/ 	.short	(.L_1 - .L_0)
	.align		4
.L_0:
        /*0004*/ 	.word	index@(_Z9mm_kernelPfS_S_iii)
        /*0008*/ 	.word	0x00000020


	//----- nvinfo : EIATTR_FRAME_SIZE
	.align		4
.L_1:
        /*000c*/ 	.byte	0x04, 0x11
        /*000e*/ 	.short	(.L_3 - .L_2)
	.align		4
.L_2:
        /*0010*/ 	.word	index@(_Z9mm_kernelPfS_S_iii)
        /*0014*/ 	.word	0x00000000


	//----- nvinfo : EIATTR_MIN_STACK_SIZE
	.align		4
.L_3:
        /*0018*/ 	.byte	0x04, 0x12
        /*001a*/ 	.short	(.L_5 - .L_4)
	.align		4
.L_4:
        /*001c*/ 	.word	index@(_Z9mm_kernelPfS_S_iii)
        /*0020*/ 	.word	0x00000000
.L_5:


//--------------------- .nv.compat                --------------------------
	.section	.nv.compat,"",@"SHT_CUDA_COMPAT_INFO"
	.align	4
        /*0000*/ 	.byte	0x02, 0x09, 0x00, 0x00, 0x02, 0x02, 0x01, 0x00, 0x02, 0x05, 0x05, 0x00, 0x03, 0x07, 0x01, 0x01
        /*0010*/ 	.byte	0x02, 0x03, 0x00, 0x00, 0x02, 0x06, 0x01, 0x00, 0x04, 0x0b, 0x08, 0x00, 0x09, 0x00, 0x00, 0x00
        /*0020*/ 	.byte	0x00, 0x00, 0x00, 0x00


//--------------------- .nv.info._Z9mm_kernelPfS_S_iii --------------------------
	.section	.nv.info._Z9mm_kernelPfS_S_iii,"",@"SHT_CUDA_INFO"
	.sectionflags	@""
	.align	4


	//----- nvinfo : EIATTR_CUDA_API_VERSION
	.align		4
        /*0000*/ 	.byte	0x04, 0x37
        /*0002*/ 	.short	(.L_7 - .L_6)
.L_6:
        /*0004*/ 	.word	0x00000082


	//----- nvinfo : EIATTR_KPARAM_INFO
	.align		4
.L_7:
        /*0008*/ 	.byte	0x04, 0x17
        /*000a*/ 	.short	(.L_9 - .L_8)
.L_8:
        /*000c*/ 	.word	0x00000000
        /*0010*/ 	.short	0x0005
        /*0012*/ 	.short	0x0020
        /*0014*/ 	.byte	0x00, 0xf0, 0x11, 0x00


	//----- nvinfo : EIATTR_KPARAM_INFO
	.align		4
.L_9:
        /*0018*/ 	.byte	0x04, 0x17
        /*001a*/ 	.short	(.L_11 - .L_10)
.L_10:
        /*001c*/ 	.word	0x00000000
        /*0020*/ 	.short	0x0004
        /*0022*/ 	.short	0x001c
        /*0024*/ 	.byte	0x00, 0xf0, 0x11, 0x00


	//----- nvinfo : EIATTR_KPARAM_INFO
	.align		4
.L_11:
        /*0028*/ 	.byte	0x04, 0x17
        /*002a*/ 	.short	(.L_13 - .L_12)
.L_12:
        /*002c*/ 	.word	0x00000000
        /*0030*/ 	.short	0x0003
        /*0032*/ 	.short	0x0018
        /*0034*/ 	.byte	0x00, 0xf0, 0x11, 0x00


	//----- nvinfo : EIATTR_KPARAM_INFO
	.align		4
.L_13:
        /*0038*/ 	.byte	0x04, 0x17
        /*003a*/ 	.short	(.L_15 - .L_14)
.L_14:
        /*003c*/ 	.word	0x00000000
        /*0040*/ 	.short	0x0002
        /*0042*/ 	.short	0x0010
        /*0044*/ 	.byte	0x00, 0xf5, 0x21, 0x00


	//----- nvinfo : EIATTR_KPARAM_INFO
	.align		4
.L_15:
        /*0048*/ 	.byte	0x04, 0x17
        /*004a*/ 	.short	(.L_17 - .L_16)
.L_16:
        /*004c*/ 	.word	0x00000000
        /*0050*/ 	.short	0x0001
        /*0052*/ 	.short	0x0008
        /*0054*/ 	.byte	0x00, 0xf5, 0x21, 0x00


	//----- nvinfo : EIATTR_KPARAM_INFO
	.align		4
.L_17:
        /*0058*/ 	.byte	0x04, 0x17
        /*005a*/ 	.short	(.L_19 - .L_18)
.L_18:
        /*005c*/ 	.word	0x00000000
        /*0060*/ 	.short	0x0000
        /*0062*/ 	.short	0x0000
        /*0064*/ 	.byte	0x00, 0xf5, 0x21, 0x00


	//----- nvinfo : EIATTR_SPARSE_MMA_MASK
	.align		4
.L_19:
        /*0068*/ 	.byte	0x03, 0x50
        /*006a*/ 	.short	0x0000


	//----- nvinfo : EIATTR_MAXREG_COUNT
	.align		4
        /*006c*/ 	.byte	0x03, 0x1b
        /*006e*/ 	.short	0x00ff


	//----- nvinfo : EIATTR_NUM_BARRIERS
	.align		4
        /*0070*/ 	.byte	0x02, 0x4c
        /*0072*/ 	.byte	0x01
	.zero		1


	//----- nvinfo : EIATTR_MERCURY_ISA_VERSION
	.align		4
        /*0074*/ 	.byte	0x03, 0x5f
        /*0076*/ 	.short	0x0101


	//----- nvinfo : EIATTR_VRC_CTA_INIT_COUNT
	.align		4
        /*0078*/ 	.byte	0x02, 0x4a
	.zero		1
	.zero		1


	//----- nvinfo : EIATTR_EXIT_INSTR_OFFSETS
	.align		4
        /*007c*/ 	.byte	0x04, 0x1c
        /*007e*/ 	.short	(.L_21 - .L_20)


	//   ....[0]....
.L_20:
        /*0080*/ 	.word	0x000005c0


	//   ....[1]....
        /*0084*/ 	.word	0x00000610


	//----- nvinfo : EIATTR_CBANK_PARAM_SIZE
	.align		4
.L_21:
        /*0088*/ 	.byte	0x03, 0x19
        /*008a*/ 	.short	0x0024


	//----- nvinfo : EIATTR_PARAM_CBANK
	.align		4
        /*008c*/ 	.byte	0x04, 0x0a
        /*008e*/ 	.short	(.L_23 - .L_22)
	.align		4
.L_22:
        /*0090*/ 	.word	index@(.nv.constant0._Z9mm_kernelPfS_S_iii)
        /*0094*/ 	.short	0x0380
        /*0096*/ 	.short	0x0024


	//----- nvinfo : EIATTR_SW_WAR
	.align		4
.L_23:
        /*0098*/ 	.byte	0x04, 0x36
        /*009a*/ 	.short	(.L_25 - .L_24)
.L_24:
        /*009c*/ 	.word	0x00000008
.L_25:


//--------------------- .nv.callgraph             --------------------------
	.section	.nv.callgraph,"",@"SHT_CUDA_CALLGRAPH"
	.align	4
	.sectionentsize	8
	.align		4
        /*0000*/ 	.word	0x00000000
	.align		4
        /*0004*/ 	.word	0xffffffff
	.align		4
        /*0008*/ 	.word	0x00000000
	.align		4
        /*000c*/ 	.word	0xfffffffe
	.align		4
        /*0010*/ 	.word	0x00000000
	.align		4
        /*0014*/ 	.word	0xfffffffd
	.align		4
        /*0018*/ 	.word	0x00000000
	.align		4
        /*001c*/ 	.word	0xfffffffc


//--------------------- .text._Z9mm_kernelPfS_S_iii --------------------------
	.section	.text._Z9mm_kernelPfS_S_iii,"ax",@progbits
	.align	128
        .global         _Z9mm_kernelPfS_S_iii
        .type           _Z9mm_kernelPfS_S_iii,@function
        .size           _Z9mm_kernelPfS_S_iii,(.L_x_3 - _Z9mm_kernelPfS_S_iii)
        .other          _Z9mm_kernelPfS_S_iii,@"STO_CUDA_ENTRY STV_DEFAULT"
_Z9mm_kernelPfS_S_iii:
.text._Z9mm_kernelPfS_S_iii:
[----:B------:R-:W-:Y:S01]  /*0000*/  LDC R1, c[0x0][0x37c] ;  /* 0x0000df00ff017b82 */ /* 0x000fe20000000800 */
[----:B------:R-:W0:Y:S01]  /*0010*/  LDCU UR4, c[0x0][0x398] ;  /* 0x00007300ff0477ac */ /* 0x000e220008000800 */
[----:B------:R-:W1:Y:S01]  /*0020*/  S2R R17, SR_CTAID.Y ;  /* 0x0000000000117919 */ /* 0x000e620000002600 */
[----:B------:R-:W-:Y:S01]  /*0030*/  HFMA2 R5, -RZ, RZ, 0, 0 ;  /* 0x00000000ff057431 */ /* 0x000fe200000001ff */
[----:B------:R-:W2:Y:S01]  /*0040*/  LDCU UR12, c[0x0][0x3a0] ;  /* 0x00007400ff0c77ac */ /* 0x000ea20008000800 */
[----:B------:R-:W1:Y:S01]  /*0050*/  S2R R0, SR_TID.Y ;  /* 0x0000000000007919 */ /* 0x000e620000002200 */
[----:B------:R-:W3:Y:S01]  /*0060*/  LDCU.64 UR8, c[0x0][0x358] ;  /* 0x00006b00ff0877ac */ /* 0x000ee20008000a00 */
[----:B------:R-:W4:Y:S01]  /*0070*/  S2R R7, SR_CTAID.X ;  /* 0x0000000000077919 */ /* 0x000f220000002500 */
[----:B------:R-:W4:Y:S01]  /*0080*/  S2R R2, SR_TID.X ;  /* 0x0000000000027919 */ /* 0x000f220000002100 */
[----:B0-----:R-:W-:-:S05]  /*0090*/  I2FP.F32.S32 R3, UR4 ;  /* 0x0000000400037c45 */ /* 0x001fca0008201400 */
[----:B------:R-:W-:-:S06]  /*00a0*/  FMUL R3, R3, 0.0625 ;  /* 0x3d80000003037820 */ /* 0x000fcc0000400000 */
[----:B------:R-:W0:Y:S01]  /*00b0*/  FRND.CEIL R3, R3 ;  /* 0x0000000300037307 */ /* 0x000e220000209000 */
[----:B-1----:R-:W-:Y:S02]  /*00c0*/  LEA R17, R17, R0, 0x4 ;  /* 0x0000000011117211 */ /* 0x002fe400078e20ff */
[----:B0-----:R-:W-:Y:S02]  /*00d0*/  FSETP.GT.AND P0, PT, R3, RZ, PT ;  /* 0x000000ff0300720b */ /* 0x001fe40003f04000 */
[----:B----4-:R-:W-:-:S11]  /*00e0*/  LEA R18, R7, R2, 0x4 ;  /* 0x0000000207127211 */ /* 0x010fd600078e20ff */
[----:B--23--:R-:W-:Y:S05]  /*00f0*/  @!P0 BRA `(.L_x_0) ;  /* 0x0000000400248947 */ /* 0x00cfea0003800000 */
[----:B------:R-:W0:Y:S01]  /*0100*/  S2UR UR6, SR_CgaCtaId ;  /* 0x00000000000679c3 */ /* 0x000e220000008800 */
[----:B------:R-:W-:Y:S01]  /*0110*/  UMOV UR4, 0x400 ;  /* 0x0000040000047882 */ /* 0x000fe20000000000 */
[----:B------:R-:W-:Y:S01]  /*0120*/  MOV R5, RZ ;  /* 0x000000ff00057202 */ /* 0x000fe20000000f00 */
[----:B------:R-:W-:Y:S01]  /*0130*/  UIADD3 UR5, UPT, UPT, UR4, 0x400, URZ ;  /* 0x0000040004057890 */ /* 0x000fe2000fffe0ff */
[----:B------:R-:W-:Y:S01]  /*0140*/  MOV R23, RZ ;  /* 0x000000ff00177202 */ /* 0x000fe20000000f00 */
[----:B------:R-:W1:Y:S01]  /*0150*/  LDCU UR7, c[0x0][0x3a0] ;  /* 0x00007400ff0777ac */ /* 0x000e620008000800 */
[----:B------:R-:W2:Y:S01]  /*0160*/  LDCU.64 UR10, c[0x0][0x398] ;  /* 0x00007300ff0a77ac */ /* 0x000ea20008000a00 */
[----:B0-----:R-:W-:Y:S02]  /*0170*/  ULEA UR4, UR6, UR4, 0x18 ;  /* 0x0000000406047291 */ /* 0x001fe4000f8ec0ff */
[----:B------:R-:W-:-:S04]  /*0180*/  ULEA UR5, UR6, UR5, 0x18 ;  /* 0x0000000506057291 */ /* 0x000fc8000f8ec0ff */
[----:B------:R-:W-:Y:S02]  /*0190*/  LEA R19, R0, UR4, 0x6 ;  /* 0x0000000400137c11 */ /* 0x000fe4000f8e30ff */
[C---:B------:R-:W-:Y:S02]  /*01a0*/  LEA R21, R2.reuse, UR5, 0x2 ;  /* 0x0000000502157c11 */ /* 0x040fe4000f8e10ff */
[----:B------:R-:W-:Y:S02]  /*01b0*/  LEA R20, R2, R19, 0x2 ;  /* 0x0000001302147211 */ /* 0x000fe400078e10ff */
[----:B-12---:R-:W-:-:S07]  /*01c0*/  LEA R16, R0, R21, 0x6 ;  /* 0x0000001500107211 */ /* 0x006fce00078e30ff */
.L_x_1:
[C---:B------:R-:W-:Y:S02]  /*01d0*/  LEA R4, R23.reuse, R2, 0x4 ;  /* 0x0000000217047211 */ /* 0x040fe400078e20ff */
[----:B------:R-:W-:Y:S02]  /*01e0*/  LEA R25, R23, R0, 0x4 ;  /* 0x0000000017197211 */ /* 0x000fe400078e20ff */
[----:B------:R-:W-:Y:S02]  /*01f0*/  ISETP.GE.AND P1, PT, R4, UR11, PT ;  /* 0x0000000b04007c0c */ /* 0x000fe4000bf26270 */
[----:B------:R-:W-:Y:S02]  /*0200*/  ISETP.GE.AND P0, PT, R25, UR11, PT ;  /* 0x0000000b19007c0c */ /* 0x000fe4000bf06270 */
[----:B------:R-:W-:Y:S02]  /*0210*/  ISETP.GE.OR P1, PT, R17, UR10, P1 ;  /* 0x0000000a11007c0c */ /* 0x000fe40008f26670 */
[----:B------:R-:W-:-:S02]  /*0220*/  ISETP.GE.OR P0, PT, R18, UR7, P0 ;  /* 0x0000000712007c0c */ /* 0x000fc40008706670 */
[----:B------:R-:W-:-:S09]  /*0230*/  MOV R27, RZ ;  /* 0x000000ff001b7202 */ /* 0x000fd20000000f00 */
[----:B------:R-:W0:Y:S01]  /*0240*/  @!P1 LDC.64 R6, c[0x0][0x380] ;  /* 0x0000e000ff069b82 */ /* 0x000e220000000a00 */
[----:B------:R-:W-:Y:S02]  /*0250*/  @!P1 IMAD R11, R17, UR11, R4 ;  /* 0x0000000b110b9c24 */ /* 0x000fe4000f8e0204 */
[----:B------:R-:W-:Y:S02]  /*0260*/  HFMA2 R4, -RZ, RZ, 0, 0 ;  /* 0x00000000ff047431 */ /* 0x000fe400000001ff */
[----:B------:R-:W-:-:S03]  /*0270*/  @!P0 IMAD R25, R25, UR7, R18 ;  /* 0x0000000719198c24 */ /* 0x000fc6000f8e0212 */
[----:B------:R-:W1:Y:S01]  /*0280*/  @!P0 LDC.64 R8, c[0x0][0x388] ;  /* 0x0000e200ff088b82 */ /* 0x000e620000000a00 */
[----:B0-----:R-:W-:-:S05]  /*0290*/  @!P1 IMAD.WIDE R6, R11, 0x4, R6 ;  /* 0x000000040b069825 */ /* 0x001fca00078e0206 */
[----:B------:R-:W2:Y:S01]  /*02a0*/  @!P1 LDG.E R27, desc[UR8][R6.64] ;  /* 0x00000008061b9981 */ /* 0x000ea2000c1e1900 */
[----:B-1----:R-:W-:-:S05]  /*02b0*/  @!P0 IMAD.WIDE R24, R25, 0x4, R8 ;  /* 0x0000000419188825 */ /* 0x002fca00078e0208 */
[----:B------:R-:W3:Y:S01]  /*02c0*/  @!P0 LDG.E R4, desc[UR8][R24.64] ;  /* 0x0000000818048981 */ /* 0x000ee2000c1e1900 */
[----:B------:R-:W-:-:S03]  /*02d0*/  IADD3 R23, PT, PT, R23, 0x1, RZ ;  /* 0x0000000117177810 */ /* 0x000fc60007ffe0ff */
[----:B--2---:R-:W-:Y:S04]  /*02e0*/  STS [R20], R27 ;  /* 0x0000001b14007388 */ /* 0x004fe80000000800 */
[----:B---3--:R-:W-:Y:S01]  /*02f0*/  STS [R16], R4 ;  /* 0x0000000410007388 */ /* 0x008fe20000000800 */
[----:B------:R-:W-:Y:S06]  /*0300*/  BAR.SYNC.DEFER_BLOCKING 0x0 ;  /* 0x0000000000007b1d */ /* 0x000fec0000010000 */
[----:B------:R-:W-:Y:S04]  /*0310*/  LDS R28, [R21] ;  /* 0x00000000151c7984 */ /* 0x000fe80000000800 */
[----:B------:R-:W0:Y:S04]  /*0320*/  LDS.128 R8, [R19] ;  /* 0x0000000013087984 */ /* 0x000e280000000c00 */
[----:B------:R-:W1:Y:S04]  /*0330*/  LDS R7, [R21+0x40] ;  /* 0x0000400015077984 */ /* 0x000e680000000800 */
[----:B------:R-:W2:Y:S04]  /*0340*/  LDS R6, [R21+0x80] ;  /* 0x0000800015067984 */ /* 0x000ea80000000800 */
[----:B------:R-:W3:Y:S04]  /*0350*/  LDS R26, [R21+0xc0] ;  /* 0x0000c000151a7984 */ /* 0x000ee80000000800 */
[----:B------:R-:W-:Y:S04]  /*0360*/  LDS R29, [R21+0x100] ;  /* 0x00010000151d7984 */ /* 0x000fe80000000800 */
[----:B------:R-:W4:Y:S04]  /*0370*/  LDS.128 R12, [R19+0x10] ;  /* 0x00001000130c7984 */ /* 0x000f280000000c00 */
[----:B------:R-:W5:Y:S04]  /*0380*/  LDS R22, [R21+0x140] ;  /* 0x0001400015167984 */ /* 0x000f680000000800 */
[----:B------:R-:W5:Y:S04]  /*0390*/  LDS R25, [R21+0x180] ;  /* 0x0001800015197984 */ /* 0x000f680000000800 */
[----:B------:R-:W-:Y:S01]  /*03a0*/  LDS R27, [R21+0x200] ;  /* 0x00020000151b7984 */ /* 0x000fe20000000800 */
[----:B0-----:R-:W-:-:S03]  /*03b0*/  FFMA R28, R8, R28, R5 ;  /* 0x0000001c081c7223 */ /* 0x001fc60000000005 */
[----:B------:R-:W0:Y:S01]  /*03c0*/  LDS R8, [R21+0x1c0] ;  /* 0x0001c00015087984 */ /* 0x000e220000000800 */
[----:B-1----:R-:W-:-:S04]  /*03d0*/  FFMA R7, R7, R9, R28 ;  /* 0x0000000907077223 */ /* 0x002fc8000000001c */
[----:B--2---:R-:W-:Y:S02]  /*03e0*/  FFMA R9, R6, R10, R7 ;  /* 0x0000000a06097223 */ /* 0x004fe40000000007 */
[----:B------:R-:W1:Y:S02]  /*03f0*/  LDS.128 R4, [R19+0x20] ;  /* 0x0000200013047984 */ /* 0x000e640000000c00 */
[----:B---3--:R-:W-:-:S04]  /*0400*/  FFMA R9, R26, R11, R9 ;  /* 0x0000000b1a097223 */ /* 0x008fc80000000009 */
[----:B----4-:R-:W-:Y:S02]  /*0410*/  FFMA R9, R12, R29, R9 ;  /* 0x0000001d0c097223 */ /* 0x010fe40000000009 */
[----:B------:R-:W2:Y:S02]  /*0420*/  LDS R12, [R21+0x240] ;  /* 0x00024000150c7984 */ /* 0x000ea40000000800 */
[----:B-----5:R-:W-:Y:S02]  /*0430*/  FFMA R22, R22, R13, R9 ;  /* 0x0000000d16167223 */ /* 0x020fe40000000009 */
[----:B------:R-:W3:Y:S02]  /*0440*/  LDS R13, [R21+0x280] ;  /* 0x00028000150d7984 */ /* 0x000ee40000000800 */
[----:B------:R-:W-:Y:S02]  /*0450*/  FFMA R25, R25, R14, R22 ;  /* 0x0000000e19197223 */ /* 0x000fe40000000016 */
[----:B------:R-:W4:Y:S04]  /*0460*/  LDS R14, [R21+0x2c0] ;  /* 0x0002c000150e7984 */ /* 0x000f280000000800 */
[----:B------:R-:W-:Y:S01]  /*0470*/  LDS R22, [R21+0x340] ;  /* 0x0003400015167984 */ /* 0x000fe20000000800 */
[----:B0-----:R-:W-:-:S03]  /*0480*/  FFMA R29, R8, R15, R25 ;  /* 0x0000000f081d7223 */ /* 0x001fc60000000019 */
[----:B------:R-:W-:Y:S04]  /*0490*/  LDS R25, [R21+0x300] ;  /* 0x0003000015197984 */ /* 0x000fe80000000800 */
[----:B------:R-:W0:Y:S04]  /*04a0*/  LDS.128 R8, [R19+0x30] ;  /* 0x0000300013087984 */ /* 0x000e280000000c00 */
[----:B------:R-:W5:Y:S01]  /*04b0*/  LDS R15, [R21+0x380] ;  /* 0x00038000150f7984 */ /* 0x000f620000000800 */
[----:B-1----:R-:W-:-:S03]  /*04c0*/  FFMA R27, R4, R27, R29 ;  /* 0x0000001b041b7223 */ /* 0x002fc6000000001d */
[----:B------:R-:W1:Y:S01]  /*04d0*/  LDS R4, [R21+0x3c0] ;  /* 0x0003c00015047984 */ /* 0x000e620000000800 */
[----:B--2---:R-:W-:-:S04]  /*04e0*/  FFMA R12, R12, R5, R27 ;  /* 0x000000050c0c7223 */ /* 0x004fc8000000001b */
[----:B---3--:R-:W-:Y:S01]  /*04f0*/  FFMA R13, R13, R6, R12 ;  /* 0x000000060d0d7223 */ /* 0x008fe2000000000c */
[----:B------:R-:W-:-:S03]  /*0500*/  I2FP.F32.U32 R6, R23 ;  /* 0x0000001700067245 */ /* 0x000fc60000201000 */
[----:B----4-:R-:W-:Y:S01]  /*0510*/  FFMA R7, R14, R7, R13 ;  /* 0x000000070e077223 */ /* 0x010fe2000000000d */
[----:B------:R-:W-:Y:S01]  /*0520*/  BAR.SYNC.DEFER_BLOCKING 0x0 ;  /* 0x0000000000007b1d */ /* 0x000fe20000010000 */
[----:B------:R-:W-:Y:S02]  /*0530*/  FSETP.GT.AND P0, PT, R3, R6, PT ;  /* 0x000000060300720b */ /* 0x000fe40003f04000 */
[----:B0-----:R-:W-:-:S04]  /*0540*/  FFMA R7, R8, R25, R7 ;  /* 0x0000001908077223 */ /* 0x001fc80000000007 */
[----:B------:R-:W-:-:S04]  /*0550*/  FFMA R22, R22, R9, R7 ;  /* 0x0000000916167223 */ /* 0x000fc80000000007 */
[----:B-----5:R-:W-:-:S04]  /*0560*/  FFMA R15, R15, R10, R22 ;  /* 0x0000000a0f0f7223 */ /* 0x020fc80000000016 */
[----:B-1----:R-:W-:Y:S01]  /*0570*/  FFMA R5, R4, R11, R15 ;  /* 0x0000000b04057223 */ /* 0x002fe2000000000f */
[----:B------:R-:W-:Y:S06]  /*0580*/  @P0 BRA `(.L_x_1) ;  /* 0xfffffffc00100947 */ /* 0x000fec000383ffff */
.L_x_0:
[----:B------:R-:W0:Y:S01]  /*0590*/  LDCU UR4, c[0x0][0x39c] ;  /* 0x00007380ff0477ac */ /* 0x000e220008000800 */
[----:B------:R-:W-:-:S04]  /*05a0*/  ISETP.GE.AND P0, PT, R18, UR12, PT ;  /* 0x0000000c12007c0c */ /* 0x000fc8000bf06270 */
[----:B0-----:R-:W-:-:S13]  /*05b0*/  ISETP.GE.OR P0, PT, R17, UR4, P0 ;  /* 0x0000000411007c0c */ /* 0x001fda0008706670 */
[----:B------:R-:W-:Y:S05]  /*05c0*/  @P0 EXIT ;  /* 0x000000000000094d */ /* 0x000fea0003800000 */
[----:B------:R-:W0:Y:S01]  /*05d0*/  LDC.64 R2, c[0x0][0x390] ;  /* 0x0000e400ff027b82 */ /* 0x000e220000000a00 */
[----:B------:R-:W-:-:S04]  /*05e0*/  IMAD R17, R17, UR12, R18 ;  /* 0x0000000c11117c24 */ /* 0x000fc8000f8e0212 */
[----:B0-----:R-:W-:-:S05]  /*05f0*/  IMAD.WIDE.U32 R2, R17, 0x4, R2 ;  /* 0x0000000411027825 */ /* 0x001fca00078e0002 */
[----:B------:R-:W-:Y:S01]  /*0600*/  STG.E desc[UR8][R2.64], R5 ;  /* 0x0000000502007986 */ /* 0x000fe2000c101908 */
[----:B------:R-:W-:Y:S05]  /*0610*/  EXIT ;  /* 0x000000000000794d */ /* 0x000fea0003800000 */
.L_x_2:
[----:B------:R-:W-:-:S00]  /*0620*/  BRA `(.L_x_2) ;  /* 0xfffffffc00fc7947 */ /* 0x000fc0000383ffff */
[----:B------:R-:W-:-:S00]  /*0630*/  NOP ;  /* 0x0000000000007918 */ /* 0x000fc00000000000 */
        /* <DEDUP_REMOVED lines=12> */
.L_x_3:


//--------------------- .nv.shared._Z9mm_kernelPfS_S_iii --------------------------
	.section	.nv.shared._Z9mm_kernelPfS_S_iii,"aw",@nobits
	.sectionflags	@""
	.align	4
.nv.shared._Z9mm_kernelPfS_S_iii:
	.zero		3072


//--------------------- .nv.shared.reserved.0     --------------------------
	.section	.nv.shared.reserved.0,"aw",@nobits
	.weak		__nv_reservedSMEM_offset_0_alias
	.size		__nv_reservedSMEM_offset_0_alias, 0, 64
	.other		__nv_reservedSMEM_offset_0_alias,@"STO_CUDA_RESERVED_SHARED STV_DEFAULT"
__nv_reservedSMEM_offset_0_alias:
	.zero		0
	.zero		64


//--------------------- .nv.constant0._Z9mm_kernelPfS_S_iii --------------------------
	.section	.nv.constant0._Z9mm_kernelPfS_S_iii,"a",@progbits
	.sectionflags	@""
	.align	4
.nv.constant0._Z9mm_kernelPfS_S_iii:
	.zero		932


//--------------------- SYMBOLS --------------------------

	.type		.nv.reservedSmem.offset0,@object
	.size		.nv.reservedSmem.offset0,0x4
	.type		.nv.reservedSmem.cap,@object
	.size		.nv.reservedSmem.cap,0x4
